//
// Generated by NVIDIA NVVM Compiler
//
// Compiler Build ID: CL-36424714
// Cuda compilation tools, release 13.0, V13.0.88
// Based on NVVM 20.0.0
//

.version 9.0
.target sm_100
.address_size 64

	// .globl	_Z10cudaKerneliPdPiS0_S0_
// _ZZ10cudaKerneliPdPiS0_S0_E13sharedWeights has been demoted
// _ZZ10cudaKerneliPdPiS0_S0_E7sharedG has been demoted

.visible .entry _Z10cudaKerneliPdPiS0_S0_(
	.param .u32 _Z10cudaKerneliPdPiS0_S0__param_0,
	.param .u64 .ptr .align 1 _Z10cudaKerneliPdPiS0_S0__param_1,
	.param .u64 .ptr .align 1 _Z10cudaKerneliPdPiS0_S0__param_2,
	.param .u64 .ptr .align 1 _Z10cudaKerneliPdPiS0_S0__param_3,
	.param .u64 .ptr .align 1 _Z10cudaKerneliPdPiS0_S0__param_4
)
{
	.reg .pred 	%p<14>;
	.reg .b32 	%r<106>;
	.reg .b64 	%rd<37>;
	.reg .b64 	%fd<75>;
	// demoted variable
	.shared .align 8 .b8 _ZZ10cudaKerneliPdPiS0_S0_E13sharedWeights[200];
	// demoted variable
	.shared .align 4 .b8 _ZZ10cudaKerneliPdPiS0_S0_E7sharedG[5184];
	ld.param.u32 	%r23, [_Z10cudaKerneliPdPiS0_S0__param_0];
	ld.param.u64 	%rd4, [_Z10cudaKerneliPdPiS0_S0__param_1];
	ld.param.u64 	%rd5, [_Z10cudaKerneliPdPiS0_S0__param_2];
	ld.param.u64 	%rd6, [_Z10cudaKerneliPdPiS0_S0__param_3];
	ld.param.u64 	%rd7, [_Z10cudaKerneliPdPiS0_S0__param_4];
	cvta.to.global.u64 	%rd1, %rd7;
	cvta.to.global.u64 	%rd2, %rd6;
	cvta.to.global.u64 	%rd3, %rd5;
	mov.u32 	%r24, %ctaid.x;
	mov.u32 	%r1, %ntid.x;
	mov.u32 	%r2, %tid.x;
	mad.lo.s32 	%r3, %r24, %r1, %r2;
	mov.u32 	%r25, %ctaid.y;
	mov.u32 	%r4, %ntid.y;
	mov.u32 	%r26, %tid.y;
	mad.lo.s32 	%r104, %r25, %r4, %r26;
	max.u32 	%r27, %r2, %r26;
	setp.gt.u32 	%p1, %r27, 4;
	@%p1 bra 	$L__BB0_2;
	cvta.to.global.u64 	%rd8, %rd4;
	mad.lo.s32 	%r28, %r2, 5, %r26;
	mul.wide.u32 	%rd9, %r28, 8;
	add.s64 	%rd10, %rd8, %rd9;
	ld.global.f64 	%fd2, [%rd10];
	shl.b32 	%r29, %r28, 3;
	mov.u32 	%r30, _ZZ10cudaKerneliPdPiS0_S0_E13sharedWeights;
	add.s32 	%r31, %r30, %r29;
	st.shared.f64 	[%r31], %fd2;
$L__BB0_2:
	add.s32 	%r7, %r23, 2;
	setp.ge.s32 	%p2, %r104, %r7;
	@%p2 bra 	$L__BB0_21;
	mad.lo.s32 	%r32, %r26, 36, %r2;
	shl.b32 	%r33, %r32, 2;
	mov.u32 	%r34, _ZZ10cudaKerneliPdPiS0_S0_E7sharedG;
	add.s32 	%r35, %r33, %r34;
	add.s32 	%r8, %r35, 8;
	add.s32 	%r9, %r23, 32;
	mov.u32 	%r36, %nctaid.x;
	mul.lo.s32 	%r10, %r1, %r36;
	mov.u32 	%r37, %nctaid.y;
	mul.lo.s32 	%r11, %r4, %r37;
$L__BB0_4:
	setp.ge.s32 	%p3, %r3, %r7;
	@%p3 bra 	$L__BB0_20;
	add.s32 	%r38, %r104, %r23;
	rem.s32 	%r39, %r38, %r23;
	mul.lo.s32 	%r13, %r39, %r23;
	add.s32 	%r14, %r38, -2;
	add.s32 	%r15, %r9, %r104;
	mul.lo.s32 	%r16, %r104, %r23;
	mov.u32 	%r105, %r3;
$L__BB0_6:
	setp.gt.u32 	%p4, %r2, 1;
	add.s32 	%r18, %r105, %r23;
	rem.s32 	%r19, %r18, %r23;
	add.s32 	%r40, %r13, %r19;
	mul.wide.s32 	%rd11, %r40, 4;
	add.s64 	%rd12, %rd3, %rd11;
	ld.global.u32 	%r41, [%rd12];
	st.shared.u32 	[%r8+288], %r41;
	@%p4 bra 	$L__BB0_9;
	setp.gt.u32 	%p6, %r26, 1;
	add.s32 	%r42, %r18, -2;
	rem.s32 	%r20, %r42, %r23;
	add.s32 	%r43, %r20, %r13;
	mul.wide.s32 	%rd13, %r43, 4;
	add.s64 	%rd14, %rd3, %rd13;
	ld.global.u32 	%r44, [%rd14];
	st.shared.u32 	[%r8+280], %r44;
	add.s32 	%r45, %r18, 32;
	rem.s32 	%r46, %r45, %r23;
	add.s32 	%r47, %r46, %r13;
	mul.wide.s32 	%rd15, %r47, 4;
	add.s64 	%rd16, %rd3, %rd15;
	ld.global.u32 	%r48, [%rd16];
	st.shared.u32 	[%r8+416], %r48;
	@%p6 bra 	$L__BB0_11;
	rem.s32 	%r49, %r14, %r23;
	mul.lo.s32 	%r50, %r49, %r23;
	add.s32 	%r51, %r50, %r20;
	mul.wide.s32 	%rd17, %r51, 4;
	add.s64 	%rd18, %rd3, %rd17;
	ld.global.u32 	%r52, [%rd18];
	st.shared.u32 	[%r8+-8], %r52;
	rem.s32 	%r53, %r15, %r23;
	mul.lo.s32 	%r54, %r53, %r23;
	add.s32 	%r55, %r54, %r20;
	mul.wide.s32 	%rd19, %r55, 4;
	add.s64 	%rd20, %rd3, %rd19;
	ld.global.u32 	%r56, [%rd20];
	st.shared.u32 	[%r8+4888], %r56;
	add.s32 	%r57, %r9, %r105;
	rem.s32 	%r58, %r57, %r23;
	add.s32 	%r59, %r58, %r50;
	mul.wide.s32 	%rd21, %r59, 4;
	add.s64 	%rd22, %rd3, %rd21;
	ld.global.u32 	%r60, [%rd22];
	st.shared.u32 	[%r8+128], %r60;
	add.s32 	%r61, %r58, %r54;
	mul.wide.s32 	%rd23, %r61, 4;
	add.s64 	%rd24, %rd3, %rd23;
	ld.global.u32 	%r62, [%rd24];
	st.shared.u32 	[%r8+5024], %r62;
	bra.uni 	$L__BB0_10;
$L__BB0_9:
	setp.gt.u32 	%p5, %r26, 1;
	@%p5 bra 	$L__BB0_11;
$L__BB0_10:
	rem.s32 	%r63, %r14, %r23;
	mad.lo.s32 	%r64, %r63, %r23, %r19;
	mul.wide.s32 	%rd25, %r64, 4;
	add.s64 	%rd26, %rd3, %rd25;
	ld.global.u32 	%r65, [%rd26];
	st.shared.u32 	[%r8], %r65;
	rem.s32 	%r66, %r15, %r23;
	mad.lo.s32 	%r67, %r66, %r23, %r19;
	mul.wide.s32 	%rd27, %r67, 4;
	add.s64 	%rd28, %rd3, %rd27;
	ld.global.u32 	%r68, [%rd28];
	st.shared.u32 	[%r8+4896], %r68;
$L__BB0_11:
	bar.sync 	0;
	max.s32 	%r69, %r104, %r105;
	setp.ge.s32 	%p7, %r69, %r23;
	@%p7 bra 	$L__BB0_19;
	ld.shared.u32 	%r70, [%r8+-8];
	cvt.rn.f64.s32 	%fd3, %r70;
	ld.shared.f64 	%fd4, [_ZZ10cudaKerneliPdPiS0_S0_E13sharedWeights];
	fma.rn.f64 	%fd5, %fd4, %fd3, 0d0000000000000000;
	ld.shared.u32 	%r71, [%r8+-4];
	cvt.rn.f64.s32 	%fd6, %r71;
	ld.shared.f64 	%fd7, [_ZZ10cudaKerneliPdPiS0_S0_E13sharedWeights+8];
	fma.rn.f64 	%fd8, %fd7, %fd6, %fd5;
	ld.shared.u32 	%r72, [%r8];
	cvt.rn.f64.s32 	%fd9, %r72;
	ld.shared.f64 	%fd10, [_ZZ10cudaKerneliPdPiS0_S0_E13sharedWeights+16];
	fma.rn.f64 	%fd11, %fd10, %fd9, %fd8;
	ld.shared.u32 	%r73, [%r8+4];
	cvt.rn.f64.s32 	%fd12, %r73;
	ld.shared.f64 	%fd13, [_ZZ10cudaKerneliPdPiS0_S0_E13sharedWeights+24];
	fma.rn.f64 	%fd14, %fd13, %fd12, %fd11;
	ld.shared.u32 	%r74, [%r8+8];
	cvt.rn.f64.s32 	%fd15, %r74;
	ld.shared.f64 	%fd16, [_ZZ10cudaKerneliPdPiS0_S0_E13sharedWeights+32];
	fma.rn.f64 	%fd17, %fd16, %fd15, %fd14;
	ld.shared.u32 	%r75, [%r8+136];
	cvt.rn.f64.s32 	%fd18, %r75;
	ld.shared.f64 	%fd19, [_ZZ10cudaKerneliPdPiS0_S0_E13sharedWeights+40];
	fma.rn.f64 	%fd20, %fd19, %fd18, %fd17;
	ld.shared.u32 	%r76, [%r8+140];
	cvt.rn.f64.s32 	%fd21, %r76;
	ld.shared.f64 	%fd22, [_ZZ10cudaKerneliPdPiS0_S0_E13sharedWeights+48];
	fma.rn.f64 	%fd23, %fd22, %fd21, %fd20;
	ld.shared.u32 	%r77, [%r8+144];
	cvt.rn.f64.s32 	%fd24, %r77;
	ld.shared.f64 	%fd25, [_ZZ10cudaKerneliPdPiS0_S0_E13sharedWeights+56];
	fma.rn.f64 	%fd26, %fd25, %fd24, %fd23;
	ld.shared.u32 	%r78, [%r8+148];
	cvt.rn.f64.s32 	%fd27, %r78;
	ld.shared.f64 	%fd28, [_ZZ10cudaKerneliPdPiS0_S0_E13sharedWeights+64];
	fma.rn.f64 	%fd29, %fd28, %fd27, %fd26;
	ld.shared.u32 	%r79, [%r8+152];
	cvt.rn.f64.s32 	%fd30, %r79;
	ld.shared.f64 	%fd31, [_ZZ10cudaKerneliPdPiS0_S0_E13sharedWeights+72];
	fma.rn.f64 	%fd32, %fd31, %fd30, %fd29;
	ld.shared.u32 	%r80, [%r8+280];
	cvt.rn.f64.s32 	%fd33, %r80;
	ld.shared.f64 	%fd34, [_ZZ10cudaKerneliPdPiS0_S0_E13sharedWeights+80];
	fma.rn.f64 	%fd35, %fd34, %fd33, %fd32;
	ld.shared.u32 	%r81, [%r8+284];
	cvt.rn.f64.s32 	%fd36, %r81;
	ld.shared.f64 	%fd37, [_ZZ10cudaKerneliPdPiS0_S0_E13sharedWeights+88];
	fma.rn.f64 	%fd38, %fd37, %fd36, %fd35;
	ld.shared.u32 	%r82, [%r8+292];
	cvt.rn.f64.s32 	%fd39, %r82;
	ld.shared.f64 	%fd40, [_ZZ10cudaKerneliPdPiS0_S0_E13sharedWeights+104];
	fma.rn.f64 	%fd41, %fd40, %fd39, %fd38;
	ld.shared.u32 	%r83, [%r8+296];
	cvt.rn.f64.s32 	%fd42, %r83;
	ld.shared.f64 	%fd43, [_ZZ10cudaKerneliPdPiS0_S0_E13sharedWeights+112];
	fma.rn.f64 	%fd44, %fd43, %fd42, %fd41;
	ld.shared.u32 	%r84, [%r8+424];
	cvt.rn.f64.s32 	%fd45, %r84;
	ld.shared.f64 	%fd46, [_ZZ10cudaKerneliPdPiS0_S0_E13sharedWeights+120];
	fma.rn.f64 	%fd47, %fd46, %fd45, %fd44;
	ld.shared.u32 	%r85, [%r8+428];
	cvt.rn.f64.s32 	%fd48, %r85;
	ld.shared.f64 	%fd49, [_ZZ10cudaKerneliPdPiS0_S0_E13sharedWeights+128];
	fma.rn.f64 	%fd50, %fd49, %fd48, %fd47;
	ld.shared.u32 	%r86, [%r8+432];
	cvt.rn.f64.s32 	%fd51, %r86;
	ld.shared.f64 	%fd52, [_ZZ10cudaKerneliPdPiS0_S0_E13sharedWeights+136];
	fma.rn.f64 	%fd53, %fd52, %fd51, %fd50;
	ld.shared.u32 	%r87, [%r8+436];
	cvt.rn.f64.s32 	%fd54, %r87;
	ld.shared.f64 	%fd55, [_ZZ10cudaKerneliPdPiS0_S0_E13sharedWeights+144];
	fma.rn.f64 	%fd56, %fd55, %fd54, %fd53;
	ld.shared.u32 	%r88, [%r8+440];
	cvt.rn.f64.s32 	%fd57, %r88;
	ld.shared.f64 	%fd58, [_ZZ10cudaKerneliPdPiS0_S0_E13sharedWeights+152];
	fma.rn.f64 	%fd59, %fd58, %fd57, %fd56;
	ld.shared.u32 	%r89, [%r8+568];
	cvt.rn.f64.s32 	%fd60, %r89;
	ld.shared.f64 	%fd61, [_ZZ10cudaKerneliPdPiS0_S0_E13sharedWeights+160];
	fma.rn.f64 	%fd62, %fd61, %fd60, %fd59;
	ld.shared.u32 	%r90, [%r8+572];
	cvt.rn.f64.s32 	%fd63, %r90;
	ld.shared.f64 	%fd64, [_ZZ10cudaKerneliPdPiS0_S0_E13sharedWeights+168];
	fma.rn.f64 	%fd65, %fd64, %fd63, %fd62;
	ld.shared.u32 	%r91, [%r8+576];
	cvt.rn.f64.s32 	%fd66, %r91;
	ld.shared.f64 	%fd67, [_ZZ10cudaKerneliPdPiS0_S0_E13sharedWeights+176];
	fma.rn.f64 	%fd68, %fd67, %fd66, %fd65;
	ld.shared.u32 	%r92, [%r8+580];
	cvt.rn.f64.s32 	%fd69, %r92;
	ld.shared.f64 	%fd70, [_ZZ10cudaKerneliPdPiS0_S0_E13sharedWeights+184];
	fma.rn.f64 	%fd71, %fd70, %fd69, %fd68;
	ld.shared.u32 	%r93, [%r8+584];
	cvt.rn.f64.s32 	%fd72, %r93;
	ld.shared.f64 	%fd73, [_ZZ10cudaKerneliPdPiS0_S0_E13sharedWeights+192];
	fma.rn.f64 	%fd1, %fd73, %fd72, %fd71;
	abs.f64 	%fd74, %fd1;
	setp.geu.f64 	%p8, %fd74, 0d3F1A36E2EB1C432D;
	@%p8 bra 	$L__BB0_14;
	ld.shared.u32 	%r102, [%r8+288];
	add.s32 	%r103, %r105, %r16;
	mul.wide.s32 	%rd35, %r103, 4;
	add.s64 	%rd36, %rd2, %rd35;
	st.global.u32 	[%rd36], %r102;
	bra.uni 	$L__BB0_19;
$L__BB0_14:
	setp.leu.f64 	%p9, %fd1, 0d3EE4F8B588E368F1;
	@%p9 bra 	$L__BB0_17;
	add.s32 	%r98, %r105, %r16;
	mul.wide.s32 	%rd32, %r98, 4;
	add.s64 	%rd33, %rd2, %rd32;
	mov.b32 	%r99, 1;
	st.global.u32 	[%rd33], %r99;
	add.s64 	%rd34, %rd3, %rd32;
	ld.global.u32 	%r100, [%rd34];
	setp.ne.s32 	%p11, %r100, -1;
	@%p11 bra 	$L__BB0_19;
	mov.b32 	%r101, 1;
	st.global.u32 	[%rd1], %r101;
	bra.uni 	$L__BB0_19;
$L__BB0_17:
	add.s32 	%r94, %r105, %r16;
	mul.wide.s32 	%rd29, %r94, 4;
	add.s64 	%rd30, %rd2, %rd29;
	mov.b32 	%r95, -1;
	st.global.u32 	[%rd30], %r95;
	add.s64 	%rd31, %rd3, %rd29;
	ld.global.u32 	%r96, [%rd31];
	setp.ne.s32 	%p10, %r96, -1;
	@%p10 bra 	$L__BB0_19;
	mov.b32 	%r97, 1;
	st.global.u32 	[%rd1], %r97;
$L__BB0_19:
	bar.sync 	0;
	add.s32 	%r105, %r105, %r10;
	setp.lt.s32 	%p12, %r105, %r7;
	@%p12 bra 	$L__BB0_6;
$L__BB0_20:
	add.s32 	%r104, %r104, %r11;
	setp.lt.s32 	%p13, %r104, %r7;
	@%p13 bra 	$L__BB0_4;
$L__BB0_21:
	ret;

}


// ===== COMPILED SASS (sm_100) =====

	.target	sm_100

	.elftype	@"ET_EXEC"


//--------------------- .note.nv.tkinfo           --------------------------
	.section	.note.nv.tkinfo,"",@"SHT_NOTE"
	.sectionflags	@"SHF_NOTE_NV_TKINFO"
	.tkinfo
        /*0018*/ 	.word	0x00000002
        /*0030*/ 	.string	""
        /*0030*/ 	.string	"ptxas"
        /*0030*/ 	.string	"Cuda compilation tools, release 13.0, V13.0.88"
        /*0030*/ 	.string	"Build cuda_13.0.r13.0/compiler.36424714_0"
        /*0030*/ 	.string	"-arch sm_100 -m 64 "



//--------------------- .note.nv.cuinfo           --------------------------
	.section	.note.nv.cuinfo,"",@"SHT_NOTE"
	.sectionflags	@"SHF_NOTE_NV_CUINFO"
        /*0018*/ 	.short	0x0002
        /*001a*/ 	.short	0x0064
        /*001c*/ 	.short	0x0082
	.zero		2


//--------------------- .nv.info                  --------------------------
	.section	.nv.info,"",@"SHT_CUDA_INFO"
	.align	4


	//----- nvinfo : EIATTR_REGCOUNT
	.align		4
        /*0000*/ 	.byte	0x04, 0x2f
        /*0002*/ 	.short	(.L_1 - .L_0)
	.align		4
.L_0:
        /*0004*/ 	.word	index@(_Z10cudaKerneliPdPiS0_S0_)
        /*0008*/ 	.word	0x00000020


	//----- nvinfo : EIATTR_FRAME_SIZE
	.align		4
.L_1:
        /*000c*/ 	.byte	0x04, 0x11
        /*000e*/ 	.short	(.L_3 - .L_2)
	.align		4
.L_2:
        /*0010*/ 	.word	index@(_Z10cudaKerneliPdPiS0_S0_)
        /*0014*/ 	.word	0x00000000


	//----- nvinfo : EIATTR_MIN_STACK_SIZE
	.align		4
.L_3:
        /*0018*/ 	.byte	0x04, 0x12
        /*001a*/ 	.short	(.L_5 - .L_4)
	.align		4
.L_4:
        /*001c*/ 	.word	index@(_Z10cudaKerneliPdPiS0_S0_)
        /*0020*/ 	.word	0x00000000
.L_5:


//--------------------- .nv.compat                --------------------------
	.section	.nv.compat,"",@"SHT_CUDA_COMPAT_INFO"
	.align	4
        /*0000*/ 	.byte	0x02, 0x09, 0x00, 0x00, 0x02, 0x02, 0x01, 0x00, 0x02, 0x05, 0x05, 0x00, 0x03, 0x07, 0x01, 0x01
        /*0010*/ 	.byte	0x02, 0x03, 0x00, 0x00, 0x02, 0x06, 0x01, 0x00, 0x04, 0x0b, 0x08, 0x00, 0x01, 0x00, 0x00, 0x00
        /*0020*/ 	.byte	0x00, 0x00, 0x00, 0x00


//--------------------- .nv.info._Z10cudaKerneliPdPiS0_S0_ --------------------------
	.section	.nv.info._Z10cudaKerneliPdPiS0_S0_,"",@"SHT_CUDA_INFO"
	.sectionflags	@""
	.align	4


	//----- nvinfo : EIATTR_CUDA_API_VERSION
	.align		4
        /*0000*/ 	.byte	0x04, 0x37
        /*0002*/ 	.short	(.L_7 - .L_6)
.L_6:
        /*0004*/ 	.word	0x00000082


	//----- nvinfo : EIATTR_KPARAM_INFO
	.align		4
.L_7:
        /*0008*/ 	.byte	0x04, 0x17
        /*000a*/ 	.short	(.L_9 - .L_8)
.L_8:
        /*000c*/ 	.word	0x00000000
        /*0010*/ 	.short	0x0004
        /*0012*/ 	.short	0x0020
        /*0014*/ 	.byte	0x00, 0xf5, 0x21, 0x00


	//----- nvinfo : EIATTR_KPARAM_INFO
	.align		4
.L_9:
        /*0018*/ 	.byte	0x04, 0x17
        /*001a*/ 	.short	(.L_11 - .L_10)
.L_10:
        /*001c*/ 	.word	0x00000000
        /*0020*/ 	.short	0x0003
        /*0022*/ 	.short	0x0018
        /*0024*/ 	.byte	0x00, 0xf5, 0x21, 0x00


	//----- nvinfo : EIATTR_KPARAM_INFO
	.align		4
.L_11:
        /*0028*/ 	.byte	0x04, 0x17
        /*002a*/ 	.short	(.L_13 - .L_12)
.L_12:
        /*002c*/ 	.word	0x00000000
        /*0030*/ 	.short	0x0002
        /*0032*/ 	.short	0x0010
        /*0034*/ 	.byte	0x00, 0xf5, 0x21, 0x00


	//----- nvinfo : EIATTR_KPARAM_INFO
	.align		4
.L_13:
        /*0038*/ 	.byte	0x04, 0x17
        /*003a*/ 	.short	(.L_15 - .L_14)
.L_14:
        /*003c*/ 	.word	0x00000000
        /*0040*/ 	.short	0x0001
        /*0042*/ 	.short	0x0008
        /*0044*/ 	.byte	0x00, 0xf5, 0x21, 0x00


	//----- nvinfo : EIATTR_KPARAM_INFO
	.align		4
.L_15:
        /*0048*/ 	.byte	0x04, 0x17
        /*004a*/ 	.short	(.L_17 - .L_16)
.L_16:
        /*004c*/ 	.word	0x00000000
        /*0050*/ 	.short	0x0000
        /*0052*/ 	.short	0x0000
        /*0054*/ 	.byte	0x00, 0xf0, 0x11, 0x00


	//----- nvinfo : EIATTR_SPARSE_MMA_MASK
	.align		4
.L_17:
        /*0058*/ 	.byte	0x03, 0x50
        /*005a*/ 	.short	0x0000


	//----- nvinfo : EIATTR_MAXREG_COUNT
	.align		4
        /*005c*/ 	.byte	0x03, 0x1b
        /*005e*/ 	.short	0x00ff


	//----- nvinfo : EIATTR_NUM_BARRIERS
	.align		4
        /*0060*/ 	.byte	0x02, 0x4c
        /*0062*/ 	.byte	0x01
	.zero		1


	//----- nvinfo : EIATTR_MERCURY_ISA_VERSION
	.align		4
        /*0064*/ 	.byte	0x03, 0x5f
        /*0066*/ 	.short	0x0101


	//----- nvinfo : EIATTR_VRC_CTA_INIT_COUNT
	.align		4
        /*0068*/ 	.byte	0x02, 0x4a
	.zero		1
	.zero		1


	//----- nvinfo : EIATTR_EXIT_INSTR_OFFSETS
	.align		4
        /*006c*/ 	.byte	0x04, 0x1c
        /*006e*/ 	.short	(.L_19 - .L_18)


	//   ....[0]....
.L_18:
        /*0070*/ 	.word	0x00000160


	//   ....[1]....
        /*0074*/ 	.word	0x000016d0


	//----- nvinfo : EIATTR_CRS_STACK_SIZE
	.align		4
.L_19:
        /*0078*/ 	.byte	0x04, 0x1e
        /*007a*/ 	.short	(.L_21 - .L_20)
.L_20:
        /*007c*/ 	.word	0x00000000


	//----- nvinfo : EIATTR_CBANK_PARAM_SIZE
	.align		4
.L_21:
        /*0080*/ 	.byte	0x03, 0x19
        /*0082*/ 	.short	0x0028


	//----- nvinfo : EIATTR_PARAM_CBANK
	.align		4
        /*0084*/ 	.byte	0x04, 0x0a
        /*0086*/ 	.short	(.L_23 - .L_22)
	.align		4
.L_22:
        /*0088*/ 	.word	index@(.nv.constant0._Z10cudaKerneliPdPiS0_S0_)
        /*008c*/ 	.short	0x0380
        /*008e*/ 	.short	0x0028


	//----- nvinfo : EIATTR_SW_WAR
	.align		4
.L_23:
        /*0090*/ 	.byte	0x04, 0x36
        /*0092*/ 	.short	(.L_25 - .L_24)
.L_24:
        /*0094*/ 	.word	0x00000008
.L_25:


//--------------------- .nv.callgraph             --------------------------
	.section	.nv.callgraph,"",@"SHT_CUDA_CALLGRAPH"
	.align	4
	.sectionentsize	8
	.align		4
        /*0000*/ 	.word	0x00000000
	.align		4
        /*0004*/ 	.word	0xffffffff
	.align		4
        /*0008*/ 	.word	0x00000000
	.align		4
        /*000c*/ 	.word	0xfffffffe
	.align		4
        /*0010*/ 	.word	0x00000000
	.align		4
        /*0014*/ 	.word	0xfffffffd
	.align		4
        /*0018*/ 	.word	0x00000000
	.align		4
        /*001c*/ 	.word	0xfffffffc


//--------------------- .text._Z10cudaKerneliPdPiS0_S0_ --------------------------
	.section	.text._Z10cudaKerneliPdPiS0_S0_,"ax",@progbits
	.align	128
        .global         _Z10cudaKerneliPdPiS0_S0_
        .type           _Z10cudaKerneliPdPiS0_S0_,@function
        .size           _Z10cudaKerneliPdPiS0_S0_,(.L_x_11 - _Z10cudaKerneliPdPiS0_S0_)
        .other          _Z10cudaKerneliPdPiS0_S0_,@"STO_CUDA_ENTRY STV_DEFAULT"
_Z10cudaKerneliPdPiS0_S0_:
.text._Z10cudaKerneliPdPiS0_S0_:
[----:B------:R-:W-:Y:S01]  /*0000*/  LDC R1, c[0x0][0x37c] ;  /* 0x0000df00ff017b82 */ /* 0x000fe20000000800 */
[----:B------:R-:W0:Y:S01]  /*0010*/  S2R R7, SR_TID.X ;  /* 0x0000000000077919 */ /* 0x000e220000002100 */
[----:B------:R-:W1:Y:S01]  /*0020*/  LDCU.64 UR10, c[0x0][0x358] ;  /* 0x00006b00ff0a77ac */ /* 0x000e620008000a00 */
[----:B------:R-:W0:Y:S01]  /*0030*/  S2R R0, SR_TID.Y ;  /* 0x0000000000007919 */ /* 0x000e220000002200 */
[----:B------:R-:W2:Y:S04]  /*0040*/  LDCU UR9, c[0x0][0x360] ;  /* 0x00006c00ff0977ac */ /* 0x000ea80008000800 */
[----:B------:R-:W3:Y:S01]  /*0050*/  S2UR UR4, SR_CTAID.Y ;  /* 0x00000000000479c3 */ /* 0x000ee20000002600 */
[----:B------:R-:W4:Y:S01]  /*0060*/  LDCU UR5, c[0x0][0x380] ;  /* 0x00007000ff0577ac */ /* 0x000f220008000800 */
[----:B0-----:R-:W-:-:S04]  /*0070*/  VIMNMX.U32 R2, PT, PT, R7, R0, !PT ;  /* 0x0000000007027248 */ /* 0x001fc80007fe0000 */
[----:B------:R-:W-:-:S13]  /*0080*/  ISETP.GT.U32.AND P0, PT, R2, 0x4, PT ;  /* 0x000000040200780c */ /* 0x000fda0003f04070 */
[----:B------:R-:W0:Y:S01]  /*0090*/  @!P0 LDC.64 R2, c[0x0][0x388] ;  /* 0x0000e200ff028b82 */ /* 0x000e220000000a00 */
[----:B------:R-:W-:-:S04]  /*00a0*/  @!P0 IMAD R5, R7, 0x5, R0 ;  /* 0x0000000507058824 */ /* 0x000fc800078e0200 */
[----:B0-----:R-:W-:-:S06]  /*00b0*/  @!P0 IMAD.WIDE.U32 R2, R5, 0x8, R2 ;  /* 0x0000000805028825 */ /* 0x001fcc00078e0002 */
[----:B-1----:R-:W5:Y:S01]  /*00c0*/  @!P0 LDG.E.64 R2, desc[UR10][R2.64] ;  /* 0x0000000a02028981 */ /* 0x002f62000c1e1b00 */
[----:B------:R-:W3:Y:S01]  /*00d0*/  LDC R11, c[0x0][0x364] ;  /* 0x0000d900ff0b7b82 */ /* 0x000ee20000000800 */
[----:B----4-:R-:W-:Y:S01]  /*00e0*/  UIADD3 UR8, UPT, UPT, UR5, 0x2, URZ ;  /* 0x0000000205087890 */ /* 0x010fe2000fffe0ff */
[----:B------:R-:W-:Y:S01]  /*00f0*/  @!P0 MOV R4, 0x400 ;  /* 0x0000040000048802 */ /* 0x000fe20000000f00 */
[----:B------:R-:W0:Y:S01]  /*0100*/  @!P0 S2R R9, SR_CgaCtaId ;  /* 0x0000000000098919 */ /* 0x000e220000008800 */
[----:B---3--:R-:W-:-:S05]  /*0110*/  IMAD R16, R11, UR4, R0 ;  /* 0x000000040b107c24 */ /* 0x008fca000f8e0200 */
[----:B------:R-:W-:Y:S02]  /*0120*/  ISETP.GE.AND P1, PT, R16, UR8, PT ;  /* 0x0000000810007c0c */ /* 0x000fe4000bf26270 */
[----:B0-----:R-:W-:-:S05]  /*0130*/  @!P0 LEA R4, R9, R4, 0x18 ;  /* 0x0000000409048211 */ /* 0x001fca00078ec0ff */
[----:B------:R-:W-:-:S05]  /*0140*/  @!P0 IMAD R5, R5, 0x8, R4 ;  /* 0x0000000805058824 */ /* 0x000fca00078e0204 */
[----:B-----5:R0:W-:Y:S01]  /*0150*/  @!P0 STS.64 [R5], R2 ;  /* 0x0000000205008388 */ /* 0x0201e20000000a00 */
[----:B--2---:R-:W-:Y:S05]  /*0160*/  @P1 EXIT ;  /* 0x000000000000194d */ /* 0x004fea0003800000 */
[----:B0-----:R-:W0:Y:S01]  /*0170*/  S2R R2, SR_CTAID.X ;  /* 0x0000000000027919 */ /* 0x001e220000002500 */
[----:B------:R-:W1:Y:S01]  /*0180*/  S2UR UR7, SR_CgaCtaId ;  /* 0x00000000000779c3 */ /* 0x000e620000008800 */
[----:B------:R-:W2:Y:S01]  /*0190*/  LDCU UR6, c[0x0][0x370] ;  /* 0x00006e00ff0677ac */ /* 0x000ea20008000800 */
[----:B------:R-:W-:Y:S01]  /*01a0*/  IMAD R15, R0, 0x24, R7 ;  /* 0x00000024000f7824 */ /* 0x000fe200078e0207 */
[----:B------:R-:W3:Y:S01]  /*01b0*/  LDCU UR12, c[0x0][0x374] ;  /* 0x00006e80ff0c77ac */ /* 0x000ee20008000800 */
[----:B------:R-:W-:Y:S01]  /*01c0*/  UMOV UR4, 0x400 ;  /* 0x0000040000047882 */ /* 0x000fe20000000000 */
[----:B------:R-:W-:Y:S02]  /*01d0*/  UIADD3 UR5, UPT, UPT, UR5, 0x20, URZ ;  /* 0x0000002005057890 */ /* 0x000fe4000fffe0ff */
[----:B------:R-:W-:Y:S02]  /*01e0*/  UIADD3 UR4, UPT, UPT, UR4, 0xc8, URZ ;  /* 0x000000c804047890 */ /* 0x000fe4000fffe0ff */
[----:B--2---:R-:W-:Y:S01]  /*01f0*/  UIMAD UR6, UR9, UR6, URZ ;  /* 0x00000006090672a4 */ /* 0x004fe2000f8e02ff */
[----:B---3--:R-:W-:Y:S01]  /*0200*/  IMAD R14, R11, UR12, RZ ;  /* 0x0000000c0b0e7c24 */ /* 0x008fe2000f8e02ff */
[----:B-1----:R-:W-:-:S06]  /*0210*/  ULEA UR4, UR7, UR4, 0x18 ;  /* 0x0000000407047291 */ /* 0x002fcc000f8ec0ff */
[----:B------:R-:W-:Y:S01]  /*0220*/  LEA R15, R15, UR4, 0x2 ;  /* 0x000000040f0f7c11 */ /* 0x000fe2000f8e10ff */
[----:B0-----:R-:W-:-:S07]  /*0230*/  IMAD R17, R2, UR9, R7 ;  /* 0x0000000902117c24 */ /* 0x001fce000f8e0207 */
.L_x_9:
[----:B------:R-:W-:Y:S01]  /*0240*/  ISETP.GE.AND P0, PT, R17, UR8, PT ;  /* 0x0000000811007c0c */ /* 0x000fe2000bf06270 */
[----:B------:R-:W-:-:S12]  /*0250*/  BSSY B0, `(.L_x_0) ;  /* 0x0000144000007945 */ /* 0x000fd80003800000 */
[----:B01234-:R-:W-:Y:S05]  /*0260*/  @P0 BRA `(.L_x_1) ;  /* 0x0000001400080947 */ /* 0x01ffea0003800000 */
[----:B------:R-:W0:Y:S01]  /*0270*/  LDC R5, c[0x0][0x380] ;  /* 0x0000e000ff057b82 */ /* 0x000e220000000800 */
[----:B------:R-:W-:-:S07]  /*0280*/  MOV R13, R17 ;  /* 0x00000011000d7202 */ /* 0x000fce0000000f00 */
[----:B------:R-:W1:Y:S08]  /*0290*/  LDC.64 R18, c[0x0][0x398] ;  /* 0x0000e600ff127b82 */ /* 0x000e700000000a00 */
[----:B------:R-:W2:Y:S01]  /*02a0*/  LDC.64 R20, c[0x0][0x390] ;  /* 0x0000e400ff147b82 */ /* 0x000ea20000000a00 */
[----:B0-----:R-:W-:Y:S01]  /*02b0*/  IABS R12, R5 ;  /* 0x00000005000c7213 */ /* 0x001fe20000000000 */
[----:B------:R-:W-:Y:S01]  /*02c0*/  IMAD.IADD R8, R16, 0x1, R5 ;  /* 0x0000000110087824 */ /* 0x000fe200078e0205 */
[----:B------:R-:W-:-:S02]  /*02d0*/  ISETP.NE.AND P1, PT, R5, RZ, PT ;  /* 0x000000ff0500720c */ /* 0x000fc40003f25270 */
[----:B------:R-:W0:Y:S02]  /*02e0*/  I2F.RP R4, R12 ;  /* 0x0000000c00047306 */ /* 0x000e240000209400 */
[----:B------:R-:W-:Y:S02]  /*02f0*/  IABS R10, R8 ;  /* 0x00000008000a7213 */ /* 0x000fe40000000000 */
[----:B------:R-:W-:-:S04]  /*0300*/  ISETP.GE.AND P2, PT, R8, RZ, PT ;  /* 0x000000ff0800720c */ /* 0x000fc80003f46270 */
[----:B0-----:R-:W0:Y:S02]  /*0310*/  MUFU.RCP R4, R4 ;  /* 0x0000000400047308 */ /* 0x001e240000001000 */
[----:B0-----:R-:W-:Y:S02]  /*0320*/  VIADD R2, R4, 0xffffffe ;  /* 0x0ffffffe04027836 */ /* 0x001fe40000000000 */
[----:B------:R-:W-:-:S04]  /*0330*/  VIADD R4, R16, UR5 ;  /* 0x0000000510047c36 */ /* 0x000fc80008000000 */
[----:B------:R0:W3:Y:S02]  /*0340*/  F2I.FTZ.U32.TRUNC.NTZ R3, R2 ;  /* 0x0000000200037305 */ /* 0x0000e4000021f000 */
[----:B0-----:R-:W-:Y:S01]  /*0350*/  IMAD.MOV.U32 R2, RZ, RZ, RZ ;  /* 0x000000ffff027224 */ /* 0x001fe200078e00ff */
[----:B---3--:R-:W-:-:S05]  /*0360*/  IADD3 R9, PT, PT, RZ, -R3, RZ ;  /* 0x80000003ff097210 */ /* 0x008fca0007ffe0ff */
[----:B------:R-:W-:-:S04]  /*0370*/  IMAD R9, R9, R12, RZ ;  /* 0x0000000c09097224 */ /* 0x000fc800078e02ff */
[----:B------:R-:W-:Y:S01]  /*0380*/  IMAD.HI.U32 R6, R3, R9, R2 ;  /* 0x0000000903067227 */ /* 0x000fe200078e0002 */
[----:B------:R-:W-:Y:S01]  /*0390*/  MOV R9, R10 ;  /* 0x0000000a00097202 */ /* 0x000fe20000000f00 */
[----:B------:R-:W0:Y:S04]  /*03a0*/  LDC R2, c[0x0][0x380] ;  /* 0x0000e000ff027b82 */ /* 0x000e280000000800 */
[----:B------:R-:W-:-:S04]  /*03b0*/  IMAD.HI.U32 R3, R6, R9, RZ ;  /* 0x0000000906037227 */ /* 0x000fc800078e00ff */
[----:B------:R-:W-:-:S04]  /*03c0*/  IMAD.MOV R3, RZ, RZ, -R3 ;  /* 0x000000ffff037224 */ /* 0x000fc800078e0a03 */
[----:B------:R-:W-:-:S05]  /*03d0*/  IMAD R3, R12, R3, R9 ;  /* 0x000000030c037224 */ /* 0x000fca00078e0209 */
[----:B------:R-:W-:-:S13]  /*03e0*/  ISETP.GT.U32.AND P0, PT, R12, R3, PT ;  /* 0x000000030c00720c */ /* 0x000fda0003f04070 */
[----:B------:R-:W-:-:S05]  /*03f0*/  @!P0 IMAD.IADD R3, R3, 0x1, -R12 ;  /* 0x0000000103038824 */ /* 0x000fca00078e0a0c */
[----:B------:R-:W-:-:S13]  /*0400*/  ISETP.GT.U32.AND P0, PT, R12, R3, PT ;  /* 0x000000030c00720c */ /* 0x000fda0003f04070 */
[----:B------:R-:W-:Y:S02]  /*0410*/  @!P0 IADD3 R3, PT, PT, R3, -R12, RZ ;  /* 0x8000000c03038210 */ /* 0x000fe40007ffe0ff */
[----:B------:R-:W-:-:S03]  /*0420*/  ISETP.GT.U32.AND P0, PT, R7, 0x1, PT ;  /* 0x000000010700780c */ /* 0x000fc60003f04070 */
[----:B------:R-:W-:Y:S01]  /*0430*/  @!P2 IMAD.MOV R3, RZ, RZ, -R3 ;  /* 0x000000ffff03a224 */ /* 0x000fe200078e0a03 */
[----:B------:R-:W-:Y:S01]  /*0440*/  @!P1 LOP3.LUT R3, RZ, R5, RZ, 0x33, !PT ;  /* 0x00000005ff039212 */ /* 0x000fe200078e33ff */
[----:B012---:R-:W-:-:S08]  /*0450*/  VIADD R5, R8, 0xfffffffe ;  /* 0xfffffffe08057836 */ /* 0x007fd00000000000 */
.L_x_8:
[----:B-12-4-:R-:W-:Y:S01]  /*0460*/  IMAD.IADD R10, R13, 0x1, R2 ;  /* 0x000000010d0a7824 */ /* 0x016fe200078e0202 */
[-C--:B------:R-:W-:Y:S02]  /*0470*/  IABS R22, R2.reuse ;  /* 0x0000000200167213 */ /* 0x080fe40000000000 */
[----:B0--3--:R-:W-:Y:S02]  /*0480*/  LOP3.LUT R23, RZ, R2, RZ, 0x33, !PT ;  /* 0x00000002ff177212 */ /* 0x009fe400078e33ff */
[----:B------:R-:W-:Y:S02]  /*0490*/  IABS R9, R10 ;  /* 0x0000000a00097213 */ /* 0x000fe40000000000 */
[----:B------:R-:W-:-:S03]  /*04a0*/  ISETP.GE.AND P2, PT, R10, RZ, PT ;  /* 0x000000ff0a00720c */ /* 0x000fc60003f46270 */
[----:B------:R-:W-:-:S05]  /*04b0*/  IMAD.HI.U32 R8, R6, R9, RZ ;  /* 0x0000000906087227 */ /* 0x000fca00078e00ff */
[----:B------:R-:W-:-:S05]  /*04c0*/  IADD3 R8, PT, PT, -R8, RZ, RZ ;  /* 0x000000ff08087210 */ /* 0x000fca0007ffe1ff */
[----:B------:R-:W-:-:S05]  /*04d0*/  IMAD R9, R22, R8, R9 ;  /* 0x0000000816097224 */ /* 0x000fca00078e0209 */
[----:B------:R-:W-:-:S13]  /*04e0*/  ISETP.GT.U32.AND P1, PT, R12, R9, PT ;  /* 0x000000090c00720c */ /* 0x000fda0003f24070 */
[----:B------:R-:W-:-:S05]  /*04f0*/  @!P1 IMAD.IADD R9, R9, 0x1, -R22 ;  /* 0x0000000109099824 */ /* 0x000fca00078e0a16 */
[----:B------:R-:W-:-:S13]  /*0500*/  ISETP.GT.U32.AND P1, PT, R12, R9, PT ;  /* 0x000000090c00720c */ /* 0x000fda0003f24070 */
[----:B------:R-:W-:Y:S01]  /*0510*/  @!P1 IMAD.IADD R9, R9, 0x1, -R22 ;  /* 0x0000000109099824 */ /* 0x000fe200078e0a16 */
[----:B------:R-:W-:-:S04]  /*0520*/  ISETP.NE.AND P1, PT, R2, RZ, PT ;  /* 0x000000ff0200720c */ /* 0x000fc80003f25270 */
[----:B------:R-:W-:-:S04]  /*0530*/  @!P2 IADD3 R9, PT, PT, -R9, RZ, RZ ;  /* 0x000000ff0909a210 */ /* 0x000fc80007ffe1ff */
[----:B------:R-:W-:-:S05]  /*0540*/  SEL R25, R23, R9, !P1 ;  /* 0x0000000917197207 */ /* 0x000fca0004800000 */
[----:B------:R-:W-:-:S04]  /*0550*/  IMAD R9, R3, R2, R25 ;  /* 0x0000000203097224 */ /* 0x000fc800078e0219 */
[----:B------:R-:W-:-:S06]  /*0560*/  IMAD.WIDE R8, R9, 0x4, R20 ;  /* 0x0000000409087825 */ /* 0x000fcc00078e0214 */
[----:B------:R-:W2:Y:S04]  /*0570*/  LDG.E R8, desc[UR10][R8.64] ;  /* 0x0000000a08087981 */ /* 0x000ea8000c1e1900 */
[----:B--2---:R0:W-:Y:S01]  /*0580*/  STS [R15+0x128], R8 ;  /* 0x000128080f007388 */ /* 0x0041e20000000800 */
[----:B------:R-:W-:Y:S05]  /*0590*/  @P0 BRA `(.L_x_2) ;  /* 0x00000004007c0947 */ /* 0x000fea0003800000 */
[----:B------:R-:W1:Y:S01]  /*05a0*/  I2F.RP R12, R22 ;  /* 0x00000016000c7306 */ /* 0x000e620000209400 */
[C---:B------:R-:W-:Y:S01]  /*05b0*/  IADD3 R11, PT, PT, R10.reuse, 0x20, RZ ;  /* 0x000000200a0b7810 */ /* 0x040fe20007ffe0ff */
[----:B------:R-:W-:-:S03]  /*05c0*/  VIADD R10, R10, 0xfffffffe ;  /* 0xfffffffe0a0a7836 */ /* 0x000fc60000000000 */
[----:B------:R-:W-:Y:S02]  /*05d0*/  ISETP.GE.AND P5, PT, R11, RZ, PT ;  /* 0x000000ff0b00720c */ /* 0x000fe40003fa6270 */
[----:B------:R-:W-:Y:S01]  /*05e0*/  IABS R29, R10 ;  /* 0x0000000a001d7213 */ /* 0x000fe20000000000 */
[----:B-1----:R-:W0:Y:S02]  /*05f0*/  MUFU.RCP R12, R12 ;  /* 0x0000000c000c7308 */ /* 0x002e240000001000 */
[----:B0-----:R-:W-:Y:S02]  /*0600*/  VIADD R8, R12, 0xffffffe ;  /* 0x0ffffffe0c087836 */ /* 0x001fe40000000000 */
[----:B------:R-:W-:-:S04]  /*0610*/  IMAD.MOV.U32 R12, RZ, RZ, R22 ;  /* 0x000000ffff0c7224 */ /* 0x000fc800078e0016 */
[----:B------:R0:W1:Y:S02]  /*0620*/  F2I.FTZ.U32.TRUNC.NTZ R9, R8 ;  /* 0x0000000800097305 */ /* 0x000064000021f000 */
[----:B0-----:R-:W-:Y:S02]  /*0630*/  HFMA2 R8, -RZ, RZ, 0, 0 ;  /* 0x00000000ff087431 */ /* 0x001fe400000001ff */
[----:B-1----:R-:W-:-:S04]  /*0640*/  IMAD.MOV R27, RZ, RZ, -R9 ;  /* 0x000000ffff1b7224 */ /* 0x002fc800078e0a09 */
[----:B------:R-:W-:-:S04]  /*0650*/  IMAD R27, R27, R22, RZ ;  /* 0x000000161b1b7224 */ /* 0x000fc800078e02ff */
[----:B------:R-:W-:Y:S01]  /*0660*/  IMAD.HI.U32 R6, R9, R27, R8 ;  /* 0x0000001b09067227 */ /* 0x000fe200078e0008 */
[----:B------:R-:W-:-:S05]  /*0670*/  IABS R27, R11 ;  /* 0x0000000b001b7213 */ /* 0x000fca0000000000 */
[----:B------:R-:W-:-:S04]  /*0680*/  IMAD.HI.U32 R8, R6, R29, RZ ;  /* 0x0000001d06087227 */ /* 0x000fc800078e00ff */
[----:B------:R-:W-:Y:S01]  /*0690*/  IMAD.HI.U32 R9, R6, R27, RZ ;  /* 0x0000001b06097227 */ /* 0x000fe200078e00ff */
[----:B------:R-:W-:-:S03]  /*06a0*/  IADD3 R8, PT, PT, -R8, RZ, RZ ;  /* 0x000000ff08087210 */ /* 0x000fc60007ffe1ff */
[----:B------:R-:W-:-:S04]  /*06b0*/  IMAD.MOV R9, RZ, RZ, -R9 ;  /* 0x000000ffff097224 */ /* 0x000fc800078e0a09 */
[C---:B------:R-:W-:Y:S02]  /*06c0*/  IMAD R27, R22.reuse, R9, R27 ;  /* 0x00000009161b7224 */ /* 0x040fe400078e021b */
[----:B------:R-:W-:-:S03]  /*06d0*/  IMAD R9, R22, R8, R29 ;  /* 0x0000000816097224 */ /* 0x000fc600078e021d */
[C---:B------:R-:W-:Y:S02]  /*06e0*/  ISETP.GT.U32.AND P3, PT, R12.reuse, R27, PT ;  /* 0x0000001b0c00720c */ /* 0x040fe40003f64070 */
[----:B------:R-:W-:-:S11]  /*06f0*/  ISETP.GT.U32.AND P2, PT, R12, R9, PT ;  /* 0x000000090c00720c */ /* 0x000fd60003f44070 */
[----:B------:R-:W-:Y:S02]  /*0700*/  @!P3 IADD3 R27, PT, PT, R27, -R22, RZ ;  /* 0x800000161b1bb210 */ /* 0x000fe40007ffe0ff */
[----:B------:R-:W-:Y:S01]  /*0710*/  @!P2 IMAD.IADD R9, R9, 0x1, -R22 ;  /* 0x000000010909a824 */ /* 0x000fe200078e0a16 */
[----:B------:R-:W-:Y:S02]  /*0720*/  ISETP.GE.AND P3, PT, R10, RZ, PT ;  /* 0x000000ff0a00720c */ /* 0x000fe40003f66270 */
[C---:B------:R-:W-:Y:S02]  /*0730*/  ISETP.GT.U32.AND P4, PT, R12.reuse, R27, PT ;  /* 0x0000001b0c00720c */ /* 0x040fe40003f84070 */
[----:B------:R-:W-:-:S11]  /*0740*/  ISETP.GT.U32.AND P2, PT, R12, R9, PT ;  /* 0x000000090c00720c */ /* 0x000fd60003f44070 */
[----:B------:R-:W-:Y:S02]  /*0750*/  @!P4 IADD3 R27, PT, PT, R27, -R22, RZ ;  /* 0x800000161b1bc210 */ /* 0x000fe40007ffe0ff */
[----:B------:R-:W-:Y:S02]  /*0760*/  @!P2 IMAD.IADD R9, R9, 0x1, -R22 ;  /* 0x000000010909a824 */ /* 0x000fe400078e0a16 */
[----:B------:R-:W-:Y:S02]  /*0770*/  @!P5 IADD3 R27, PT, PT, -R27, RZ, RZ ;  /* 0x000000ff1b1bd210 */ /* 0x000fe40007ffe1ff */
[----:B------:R-:W-:Y:S02]  /*0780*/  @!P3 IMAD.MOV R9, RZ, RZ, -R9 ;  /* 0x000000ffff09b224 */ /* 0x000fe400078e0a09 */
[----:B------:R-:W-:-:S03]  /*0790*/  SEL R27, R23, R27, !P1 ;  /* 0x0000001b171b7207 */ /* 0x000fc60004800000 */
[----:B------:R-:W-:Y:S02]  /*07a0*/  SEL R24, R23, R9, !P1 ;  /* 0x0000000917187207 */ /* 0x000fe40004800000 */
[----:B------:R-:W-:-:S03]  /*07b0*/  IMAD R9, R3, R2, R27 ;  /* 0x0000000203097224 */ /* 0x000fc600078e021b */
[----:B------:R-:W-:Y:S02]  /*07c0*/  IMAD R11, R3, R2, R24 ;  /* 0x00000002030b7224 */ /* 0x000fe400078e0218 */
[----:B------:R-:W-:-:S04]  /*07d0*/  IMAD.WIDE R8, R9, 0x4, R20 ;  /* 0x0000000409087825 */ /* 0x000fc800078e0214 */
[----:B------:R-:W-:Y:S02]  /*07e0*/  IMAD.WIDE R10, R11, 0x4, R20 ;  /* 0x000000040b0a7825 */ /* 0x000fe400078e0214 */
[----:B------:R-:W2:Y:S04]  /*07f0*/  LDG.E R8, desc[UR10][R8.64] ;  /* 0x0000000a08087981 */ /* 0x000ea8000c1e1900 */
[----:B------:R-:W3:Y:S01]  /*0800*/  LDG.E R10, desc[UR10][R10.64] ;  /* 0x0000000a0a0a7981 */ /* 0x000ee2000c1e1900 */
[----:B------:R-:W-:-:S03]  /*0810*/  ISETP.GT.U32.AND P2, PT, R0, 0x1, PT ;  /* 0x000000010000780c */ /* 0x000fc60003f44070 */
[----:B--2---:R1:W-:Y:S04]  /*0820*/  STS [R15+0x1a8], R8 ;  /* 0x0001a8080f007388 */ /* 0x0043e80000000800 */
[----:B---3--:R1:W-:Y:S06]  /*0830*/  STS [R15+0x120], R10 ;  /* 0x0001200a0f007388 */ /* 0x0083ec0000000800 */
[----:B------:R-:W-:Y:S05]  /*0840*/  @P2 BRA `(.L_x_3) ;  /* 0x00000004007c2947 */ /* 0x000fea0003800000 */
[----:B------:R-:W-:Y:S02]  /*0850*/  IABS R9, R5 ;  /* 0x0000000500097213 */ /* 0x000fe40000000000 */
[----:B------:R-:W-:-:S03]  /*0860*/  IABS R11, R4 ;  /* 0x00000004000b7213 */ /* 0x000fc60000000000 */
[----:B-1----:R-:W-:-:S05]  /*0870*/  IMAD.HI.U32 R8, R6, R9, RZ ;  /* 0x0000000906087227 */ /* 0x002fca00078e00ff */
[----:B------:R-:W-:Y:S01]  /*0880*/  IADD3 R10, PT, PT, -R8, RZ, RZ ;  /* 0x000000ff080a7210 */ /* 0x000fe20007ffe1ff */
[----:B------:R-:W-:-:S04]  /*0890*/  IMAD.HI.U32 R8, R6, R11, RZ ;  /* 0x0000000b06087227 */ /* 0x000fc800078e00ff */
[----:B------:R-:W-:Y:S02]  /*08a0*/  IMAD R9, R22, R10, R9 ;  /* 0x0000000a16097224 */ /* 0x000fe400078e0209 */
[----:B------:R-:W-:-:S03]  /*08b0*/  IMAD.MOV R8, RZ, RZ, -R8 ;  /* 0x000000ffff087224 */ /* 0x000fc600078e0a08 */
[----:B------:R-:W-:Y:S01]  /*08c0*/  ISETP.GT.U32.AND P2, PT, R12, R9, PT ;  /* 0x000000090c00720c */ /* 0x000fe20003f44070 */
[----:B------:R-:W-:-:S05]  /*08d0*/  IMAD R11, R22, R8, R11 ;  /* 0x00000008160b7224 */ /* 0x000fca00078e020b */
[----:B------:R-:W-:-:S07]  /*08e0*/  ISETP.GT.U32.AND P3, PT, R12, R11, PT ;  /* 0x0000000b0c00720c */ /* 0x000fce0003f64070 */
[----:B------:R-:W-:-:S04]  /*08f0*/  @!P2 IADD3 R9, PT, PT, R9, -R22, RZ ;  /* 0x800000160909a210 */ /* 0x000fc80007ffe0ff */
[----:B------:R-:W-:Y:S02]  /*0900*/  ISETP.GT.U32.AND P2, PT, R12, R9, PT ;  /* 0x000000090c00720c */ /* 0x000fe40003f44070 */
[----:B------:R-:W-:Y:S01]  /*0910*/  @!P3 IMAD.IADD R11, R11, 0x1, -R22 ;  /* 0x000000010b0bb824 */ /* 0x000fe200078e0a16 */
[----:B------:R-:W-:-:S04]  /*0920*/  ISETP.GE.AND P3, PT, R5, RZ, PT ;  /* 0x000000ff0500720c */ /* 0x000fc80003f66270 */
[----:B------:R-:W-:-:S06]  /*0930*/  ISETP.GT.U32.AND P4, PT, R12, R11, PT ;  /* 0x0000000b0c00720c */ /* 0x000fcc0003f84070 */
[----:B------:R-:W-:Y:S02]  /*0940*/  @!P2 IADD3 R9, PT, PT, R9, -R22, RZ ;  /* 0x800000160909a210 */ /* 0x000fe40007ffe0ff */
[----:B------:R-:W-:Y:S02]  /*0950*/  ISETP.GE.AND P2, PT, R4, RZ, PT ;  /* 0x000000ff0400720c */ /* 0x000fe40003f46270 */
[----:B------:R-:W-:-:S03]  /*0960*/  @!P3 IADD3 R9, PT, PT, -R9, RZ, RZ ;  /* 0x000000ff0909b210 */ /* 0x000fc60007ffe1ff */
[----:B------:R-:W-:Y:S01]  /*0970*/  @!P4 IMAD.IADD R11, R11, 0x1, -R22 ;  /* 0x000000010b0bc824 */ /* 0x000fe200078e0a16 */
[----:B------:R-:W-:-:S03]  /*0980*/  SEL R27, R23, R9, !P1 ;  /* 0x00000009171b7207 */ /* 0x000fc60004800000 */
[----:B------:R-:W-:Y:S02]  /*0990*/  IMAD.MOV.U32 R8, RZ, RZ, R11 ;  /* 0x000000ffff087224 */ /* 0x000fe400078e000b */
[----:B------:R-:W-:Y:S02]  /*09a0*/  VIADD R28, R13, UR5 ;  /* 0x000000050d1c7c36 */ /* 0x000fe40008000000 */
[----:B------:R-:W-:Y:S01]  /*09b0*/  IMAD R11, R27, R2, R24 ;  /* 0x000000021b0b7224 */ /* 0x000fe200078e0218 */
[----:B------:R-:W-:Y:S02]  /*09c0*/  @!P2 IADD3 R8, PT, PT, -R8, RZ, RZ ;  /* 0x000000ff0808a210 */ /* 0x000fe40007ffe1ff */
[----:B------:R-:W-:Y:S01]  /*09d0*/  ISETP.GE.AND P3, PT, R28, RZ, PT ;  /* 0x000000ff1c00720c */ /* 0x000fe20003f66270 */
[----:B------:R-:W-:Y:S01]  /*09e0*/  IMAD.WIDE R10, R11, 0x4, R20 ;  /* 0x000000040b0a7825 */ /* 0x000fe200078e0214 */
[----:B------:R-:W-:-:S05]  /*09f0*/  SEL R29, R23, R8, !P1 ;  /* 0x00000008171d7207 */ /* 0x000fca0004800000 */
[----:B------:R-:W-:Y:S02]  /*0a00*/  IMAD R9, R29, R2, R24 ;  /* 0x000000021d097224 */ /* 0x000fe400078e0218 */
[----:B------:R-:W2:Y:S02]  /*0a10*/  LDG.E R24, desc[UR10][R10.64] ;  /* 0x0000000a0a187981 */ /* 0x000ea4000c1e1900 */
[----:B------:R-:W-:-:S05]  /*0a20*/  IMAD.WIDE R8, R9, 0x4, R20 ;  /* 0x0000000409087825 */ /* 0x000fca00078e0214 */
[----:B------:R0:W3:Y:S02]  /*0a30*/  LDG.E R26, desc[UR10][R8.64] ;  /* 0x0000000a081a7981 */ /* 0x0000e4000c1e1900 */
[----:B0-----:R-:W-:-:S05]  /*0a40*/  IABS R9, R28 ;  /* 0x0000001c00097213 */ /* 0x001fca0000000000 */
[----:B------:R-:W-:-:S05]  /*0a50*/  IMAD.HI.U32 R6, R6, R9, RZ ;  /* 0x0000000906067227 */ /* 0x000fca00078e00ff */
[----:B------:R-:W-:-:S05]  /*0a60*/  IADD3 R6, PT, PT, -R6, RZ, RZ ;  /* 0x000000ff06067210 */ /* 0x000fca0007ffe1ff */
[----:B------:R-:W-:-:S05]  /*0a70*/  IMAD R6, R22, R6, R9 ;  /* 0x0000000616067224 */ /* 0x000fca00078e0209 */
[----:B------:R-:W-:-:S13]  /*0a80*/  ISETP.GT.U32.AND P2, PT, R12, R6, PT ;  /* 0x000000060c00720c */ /* 0x000fda0003f44070 */
[----:B------:R-:W-:-:S05]  /*0a90*/  @!P2 IMAD.IADD R6, R6, 0x1, -R22 ;  /* 0x000000010606a824 */ /* 0x000fca00078e0a16 */
[----:B------:R-:W-:-:S13]  /*0aa0*/  ISETP.GT.U32.AND P2, PT, R12, R6, PT ;  /* 0x000000060c00720c */ /* 0x000fda0003f44070 */
[----:B------:R-:W-:-:S05]  /*0ab0*/  @!P2 IADD3 R6, PT, PT, R6, -R22, RZ ;  /* 0x800000160606a210 */ /* 0x000fca0007ffe0ff */
[----:B------:R-:W-:-:S05]  /*0ac0*/  @!P3 IMAD.MOV R6, RZ, RZ, -R6 ;  /* 0x000000ffff06b224 */ /* 0x000fca00078e0a06 */
[----:B------:R-:W-:-:S05]  /*0ad0*/  SEL R6, R23, R6, !P1 ;  /* 0x0000000617067207 */ /* 0x000fca0004800000 */
[-CC-:B------:R-:W-:Y:S02]  /*0ae0*/  IMAD R11, R27, R2.reuse, R6.reuse ;  /* 0x000000021b0b7224 */ /* 0x180fe400078e0206 */
[----:B------:R-:W-:Y:S02]  /*0af0*/  IMAD R9, R29, R2, R6 ;  /* 0x000000021d097224 */ /* 0x000fe400078e0206 */
[----:B------:R-:W-:-:S04]  /*0b00*/  IMAD.WIDE R10, R11, 0x4, R20 ;  /* 0x000000040b0a7825 */ /* 0x000fc800078e0214 */
[----:B------:R-:W-:Y:S02]  /*0b10*/  IMAD.WIDE R8, R9, 0x4, R20 ;  /* 0x0000000409087825 */ /* 0x000fe400078e0214 */
[----:B------:R-:W4:Y:S04]  /*0b20*/  LDG.E R10, desc[UR10][R10.64] ;  /* 0x0000000a0a0a7981 */ /* 0x000f28000c1e1900 */
[----:B------:R-:W5:Y:S04]  /*0b30*/  LDG.E R8, desc[UR10][R8.64] ;  /* 0x0000000a08087981 */ /* 0x000f68000c1e1900 */
[----:B--2---:R1:W-:Y:S04]  /*0b40*/  STS [R15], R24 ;  /* 0x000000180f007388 */ /* 0x0043e80000000800 */
[----:B---3--:R1:W-:Y:S04]  /*0b50*/  STS [R15+0x1320], R26 ;  /* 0x0013201a0f007388 */ /* 0x0083e80000000800 */
[----:B----4-:R1:W-:Y:S04]  /*0b60*/  STS [R15+0x88], R10 ;  /* 0x0000880a0f007388 */ /* 0x0103e80000000800 */
[----:B-----5:R1:W-:Y:S01]  /*0b70*/  STS [R15+0x13a8], R8 ;  /* 0x0013a8080f007388 */ /* 0x0203e20000000800 */
[----:B------:R-:W-:Y:S05]  /*0b80*/  BRA `(.L_x_4) ;  /* 0x0000000000087947 */ /* 0x000fea0003800000 */
.L_x_2:
[----:B------:R-:W-:-:S13]  /*0b90*/  ISETP.GT.U32.AND P2, PT, R0, 0x1, PT ;  /* 0x000000010000780c */ /* 0x000fda0003f44070 */
[----:B------:R-:W-:Y:S05]  /*0ba0*/  @P2 BRA `(.L_x_3) ;  /* 0x0000000000a42947 */ /* 0x000fea0003800000 */
.L_x_4:
[----:B-1----:R-:W1:Y:S01]  /*0bb0*/  I2F.RP R10, R22 ;  /* 0x00000016000a7306 */ /* 0x002e620000209400 */
[----:B------:R-:W-:Y:S02]  /*0bc0*/  IABS R12, R5 ;  /* 0x00000005000c7213 */ /* 0x000fe40000000000 */
[----:B------:R-:W-:Y:S02]  /*0bd0*/  IABS R24, R4 ;  /* 0x0000000400187213 */ /* 0x000fe40000000000 */
[----:B------:R-:W-:-:S03]  /*0be0*/  ISETP.GE.AND P5, PT, R4, RZ, PT ;  /* 0x000000ff0400720c */ /* 0x000fc60003fa6270 */
[----:B-1----:R-:W0:Y:S02]  /*0bf0*/  MUFU.RCP R10, R10 ;  /* 0x0000000a000a7308 */ /* 0x002e240000001000 */
[----:B0-----:R-:W-:-:S06]  /*0c00*/  IADD3 R8, PT, PT, R10, 0xffffffe, RZ ;  /* 0x0ffffffe0a087810 */ /* 0x001fcc0007ffe0ff */
[----:B------:R0:W1:Y:S02]  /*0c10*/  F2I.FTZ.U32.TRUNC.NTZ R9, R8 ;  /* 0x0000000800097305 */ /* 0x000064000021f000 */
[----:B0-----:R-:W-:Y:S01]  /*0c20*/  MOV R8, RZ ;  /* 0x000000ff00087202 */ /* 0x001fe20000000f00 */
[----:B-1----:R-:W-:-:S04]  /*0c30*/  IMAD.MOV R11, RZ, RZ, -R9 ;  /* 0x000000ffff0b7224 */ /* 0x002fc800078e0a09 */
[----:B------:R-:W-:-:S04]  /*0c40*/  IMAD R11, R11, R22, RZ ;  /* 0x000000160b0b7224 */ /* 0x000fc800078e02ff */
[----:B------:R-:W-:Y:S01]  /*0c50*/  IMAD.HI.U32 R6, R9, R11, R8 ;  /* 0x0000000b09067227 */ /* 0x000fe200078e0008 */
[----:B------:R-:W-:-:S03]  /*0c60*/  MOV R9, R12 ;  /* 0x0000000c00097202 */ /* 0x000fc60000000f00 */
[----:B------:R-:W-:Y:S02]  /*0c70*/  IMAD.MOV.U32 R11, RZ, RZ, R24 ;  /* 0x000000ffff0b7224 */ /* 0x000fe400078e0018 */
[----:B------:R-:W-:-:S04]  /*0c80*/  IMAD.HI.U32 R8, R6, R9, RZ ;  /* 0x0000000906087227 */ /* 0x000fc800078e00ff */
[----:B------:R-:W-:Y:S01]  /*0c90*/  IMAD.HI.U32 R10, R6, R11, RZ ;  /* 0x0000000b060a7227 */ /* 0x000fe200078e00ff */
[----:B------:R-:W-:-:S03]  /*0ca0*/  IADD3 R8, PT, PT, -R8, RZ, RZ ;  /* 0x000000ff08087210 */ /* 0x000fc60007ffe1ff */
[----:B------:R-:W-:Y:S02]  /*0cb0*/  IMAD.MOV R10, RZ, RZ, -R10 ;  /* 0x000000ffff0a7224 */ /* 0x000fe400078e0a0a */
[----:B------:R-:W-:Y:S02]  /*0cc0*/  IMAD.MOV.U32 R12, RZ, RZ, R22 ;  /* 0x000000ffff0c7224 */ /* 0x000fe400078e0016 */
[C---:B------:R-:W-:Y:S02]  /*0cd0*/  IMAD R8, R22.reuse, R8, R9 ;  /* 0x0000000816087224 */ /* 0x040fe400078e0209 */
[----:B------:R-:W-:-:S03]  /*0ce0*/  IMAD R10, R22, R10, R11 ;  /* 0x0000000a160a7224 */ /* 0x000fc600078e020b */
[C---:B------:R-:W-:Y:S02]  /*0cf0*/  ISETP.GT.U32.AND P2, PT, R12.reuse, R8, PT ;  /* 0x000000080c00720c */ /* 0x040fe40003f44070 */
[----:B------:R-:W-:-:S11]  /*0d00*/  ISETP.GT.U32.AND P3, PT, R12, R10, PT ;  /* 0x0000000a0c00720c */ /* 0x000fd60003f64070 */
[----:B------:R-:W-:Y:S02]  /*0d10*/  @!P2 IMAD.IADD R8, R8, 0x1, -R22 ;  /* 0x000000010808a824 */ /* 0x000fe400078e0a16 */
[----:B------:R-:W-:Y:S02]  /*0d20*/  @!P3 IADD3 R10, PT, PT, R10, -R22, RZ ;  /* 0x800000160a0ab210 */ /* 0x000fe40007ffe0ff */
[----:B------:R-:W-:Y:S02]  /*0d30*/  ISETP.GE.AND P3, PT, R5, RZ, PT ;  /* 0x000000ff0500720c */ /* 0x000fe40003f66270 */
[C---:B------:R-:W-:Y:S02]  /*0d40*/  ISETP.GT.U32.AND P2, PT, R12.reuse, R8, PT ;  /* 0x000000080c00720c */ /* 0x040fe40003f44070 */
[----:B------:R-:W-:-:S11]  /*0d50*/  ISETP.GT.U32.AND P4, PT, R12, R10, PT ;  /* 0x0000000a0c00720c */ /* 0x000fd60003f84070 */
[----:B------:R-:W-:Y:S02]  /*0d60*/  @!P2 IMAD.IADD R8, R8, 0x1, -R22 ;  /* 0x000000010808a824 */ /* 0x000fe400078e0a16 */
[----:B------:R-:W-:Y:S02]  /*0d70*/  @!P4 IADD3 R10, PT, PT, R10, -R22, RZ ;  /* 0x800000160a0ac210 */ /* 0x000fe40007ffe0ff */
[----:B------:R-:W-:Y:S02]  /*0d80*/  @!P3 IMAD.MOV R8, RZ, RZ, -R8 ;  /* 0x000000ffff08b224 */ /* 0x000fe400078e0a08 */
[----:B------:R-:W-:-:S03]  /*0d90*/  @!P5 IADD3 R10, PT, PT, -R10, RZ, RZ ;  /* 0x000000ff0a0ad210 */ /* 0x000fc60007ffe1ff */
[C---:B------:R-:W-:Y:S02]  /*0da0*/  SEL R8, R23.reuse, R8, !P1 ;  /* 0x0000000817087207 */ /* 0x040fe40004800000 */
[----:B------:R-:W-:-:S03]  /*0db0*/  SEL R10, R23, R10, !P1 ;  /* 0x0000000a170a7207 */ /* 0x000fc60004800000 */
[-CC-:B------:R-:W-:Y:S02]  /*0dc0*/  IMAD R11, R8, R2.reuse, R25.reuse ;  /* 0x00000002080b7224 */ /* 0x180fe400078e0219 */
[----:B------:R-:W-:Y:S02]  /*0dd0*/  IMAD R9, R10, R2, R25 ;  /* 0x000000020a097224 */ /* 0x000fe400078e0219 */
[----:B------:R-:W-:-:S04]  /*0de0*/  IMAD.WIDE R10, R11, 0x4, R20 ;  /* 0x000000040b0a7825 */ /* 0x000fc800078e0214 */
[----:B------:R-:W-:Y:S02]  /*0df0*/  IMAD.WIDE R8, R9, 0x4, R20 ;  /* 0x0000000409087825 */ /* 0x000fe400078e0214 */
[----:B------:R-:W2:Y:S04]  /*0e00*/  LDG.E R10, desc[UR10][R10.64] ;  /* 0x0000000a0a0a7981 */ /* 0x000ea8000c1e1900 */
[----:B------:R-:W3:Y:S04]  /*0e10*/  LDG.E R8, desc[UR10][R8.64] ;  /* 0x0000000a08087981 */ /* 0x000ee8000c1e1900 */
[----:B--2---:R2:W-:Y:S04]  /*0e20*/  STS [R15+0x8], R10 ;  /* 0x0000080a0f007388 */ /* 0x0045e80000000800 */
[----:B---3--:R2:W-:Y:S02]  /*0e30*/  STS [R15+0x1328], R8 ;  /* 0x001328080f007388 */ /* 0x0085e40000000800 */
.L_x_3:
[----:B------:R-:W-:Y:S01]  /*0e40*/  VIMNMX R9, PT, PT, R13, R16, !PT ;  /* 0x000000100d097248 */ /* 0x000fe20007fe0100 */
[----:B------:R-:W-:Y:S05]  /*0e50*/  WARPSYNC.ALL ;  /* 0x0000000000007948 */ /* 0x000fea0003800000 */
[----:B------:R-:W-:Y:S01]  /*0e60*/  BAR.SYNC.DEFER_BLOCKING 0x0 ;  /* 0x0000000000007b1d */ /* 0x000fe20000010000 */
[----:B------:R-:W-:-:S05]  /*0e70*/  ISETP.GE.AND P1, PT, R9, R2, PT ;  /* 0x000000020900720c */ /* 0x000fca0003f26270 */
[----:B------:R-:W-:Y:S08]  /*0e80*/  BSSY.RECONVERGENT B1, `(.L_x_5) ;  /* 0x000007c000017945 */ /* 0x000ff00003800200 */
[----:B------:R-:W-:Y:S05]  /*0e90*/  @P1 BRA `(.L_x_6) ;  /* 0x0000000400e81947 */ /* 0x000fea0003800000 */
[----:B------:R-:W3:Y:S01]  /*0ea0*/  S2UR UR7, SR_CgaCtaId ;  /* 0x00000000000779c3 */ /* 0x000ee20000008800 */
[----:B------:R-:W4:Y:S01]  /*0eb0*/  LDS R29, [R15] ;  /* 0x000000000f1d7984 */ /* 0x000f220000000800 */
[----:B------:R-:W-:Y:S01]  /*0ec0*/  UMOV UR4, 0x400 ;  /* 0x0000040000047882 */ /* 0x000fe20000000000 */
[----:B------:R-:W-:Y:S01]  /*0ed0*/  UMOV UR12, 0xeb1c432d ;  /* 0xeb1c432d000c7882 */ /* 0x000fe20000000000 */
[----:B------:R-:W-:Y:S01]  /*0ee0*/  UMOV UR13, 0x3f1a36e2 ;  /* 0x3f1a36e2000d7882 */ /* 0x000fe20000000000 */
[----:B------:R-:W5:Y:S04]  /*0ef0*/  LDS R22, [R15+0x4] ;  /* 0x000004000f167984 */ /* 0x000f680000000800 */
[----:B------:R-:W5:Y:S04]  /*0f00*/  LDS R24, [R15+0x8] ;  /* 0x000008000f187984 */ /* 0x000f680000000800 */
[----:B------:R-:W-:Y:S01]  /*0f10*/  LDS R28, [R15+0x10] ;  /* 0x000010000f1c7984 */ /* 0x000fe20000000800 */
[----:B---3--:R-:W-:-:S09]  /*0f20*/  ULEA UR4, UR7, UR4, 0x18 ;  /* 0x0000000407047291 */ /* 0x008fd2000f8ec0ff */
[----:B012---:R-:W0:Y:S01]  /*0f30*/  LDS.128 R8, [UR4] ;  /* 0x00000004ff087984 */ /* 0x007e220008000c00 */
[----:B----4-:R1:W0:Y:S08]  /*0f40*/  I2F.F64 R26, R29 ;  /* 0x0000001d001a7312 */ /* 0x0102300000201c00 */
[----:B-----5:R-:W2:Y:S01]  /*0f50*/  I2F.F64 R22, R22 ;  /* 0x0000001600167312 */ /* 0x020ea20000201c00 */
[----:B-1----:R-:W-:Y:S07]  /*0f60*/  LDS R29, [R15+0x90] ;  /* 0x000090000f1d7984 */ /* 0x002fee0000000800 */
[----:B------:R-:W1:Y:S01]  /*0f70*/  I2F.F64 R24, R24 ;  /* 0x0000001800187312 */ /* 0x000e620000201c00 */
[----:B0-----:R-:W-:Y:S01]  /*0f80*/  DFMA R8, R26, R8, RZ ;  /* 0x000000081a08722b */ /* 0x001fe200000000ff */
[----:B------:R-:W0:Y:S07]  /*0f90*/  LDS R27, [R15+0xc] ;  /* 0x00000c000f1b7984 */ /* 0x000e2e0000000800 */
[----:B--2---:R-:W-:-:S02]  /*0fa0*/  DFMA R22, R22, R10, R8 ;  /* 0x0000000a1616722b */ /* 0x004fc40000000008 */
[----:B------:R-:W1:Y:S01]  /*0fb0*/  LDS.128 R8, [UR4+0x10] ;  /* 0x00001004ff087984 */ /* 0x000e620008000c00 */
[----:B0-----:R-:W0:Y:S05]  /*0fc0*/  I2F.F64 R26, R27 ;  /* 0x0000001b001a7312 */ /* 0x001e2a0000201c00 */
[----:B-1----:R-:W-:-:S03]  /*0fd0*/  DFMA R8, R24, R8, R22 ;  /* 0x000000081808722b */ /* 0x002fc60000000016 */
[----:B------:R1:W2:Y:S05]  /*0fe0*/  I2F.F64 R22, R28 ;  /* 0x0000001c00167312 */ /* 0x0002aa0000201c00 */
[----:B0-----:R-:W-:Y:S02]  /*0ff0*/  DFMA R26, R26, R10, R8 ;  /* 0x0000000a1a1a722b */ /* 0x001fe40000000008 */
[----:B------:R-:W2:Y:S04]  /*1000*/  LDS.128 R8, [UR4+0x20] ;  /* 0x00002004ff087984 */ /* 0x000ea80008000c00 */
[----:B-1----:R-:W-:Y:S02]  /*1010*/  LDS R28, [R15+0xa0] ;  /* 0x0000a0000f1c7984 */ /* 0x002fe40000000800 */
[----:B--2---:R-:W-:Y:S01]  /*1020*/  DFMA R22, R22, R8, R26 ;  /* 0x000000081616722b */ /* 0x004fe2000000001a */
[----:B------:R0:W1:Y:S01]  /*1030*/  I2F.F64 R8, R29 ;  /* 0x0000001d00087312 */ /* 0x0000620000201c00 */
[----:B------:R-:W2:Y:S04]  /*1040*/  LDS R26, [R15+0x94] ;  /* 0x000094000f1a7984 */ /* 0x000ea80000000800 */
[----:B------:R-:W-:Y:S04]  /*1050*/  LDS R27, [R15+0x98] ;  /* 0x000098000f1b7984 */ /* 0x000fe80000000800 */
[----:B0-----:R-:W-:Y:S01]  /*1060*/  LDS R29, [R15+0x12c] ;  /* 0x00012c000f1d7984 */ /* 0x001fe20000000800 */
[----:B-1----:R-:W-:-:S03]  /*1070*/  DFMA R24, R8, R10, R22 ;  /* 0x0000000a0818722b */ /* 0x002fc60000000016 */
[----:B------:R-:W0:Y:S01]  /*1080*/  LDS.128 R8, [UR4+0x30] ;  /* 0x00003004ff087984 */ /* 0x000e220008000c00 */
[----:B--2---:R1:W0:Y:S03]  /*1090*/  I2F.F64 R22, R26 ;  /* 0x0000001a00167312 */ /* 0x0042260000201c00 */
[----:B-1----:R-:W-:Y:S01]  /*10a0*/  LDS R26, [R15+0x124] ;  /* 0x000124000f1a7984 */ /* 0x002fe20000000800 */
[----:B0-----:R-:W-:-:S04]  /*10b0*/  DFMA R8, R22, R8, R24 ;  /* 0x000000081608722b */ /* 0x001fc80000000018 */
[----:B------:R0:W1:Y:S02]  /*10c0*/  I2F.F64 R24, R27 ;  /* 0x0000001b00187312 */ /* 0x0000640000201c00 */
[----:B0-----:R-:W0:Y:S02]  /*10d0*/  LDS R27, [R15+0x9c] ;  /* 0x00009c000f1b7984 */ /* 0x001e240000000800 */
[----:B-1----:R-:W-:Y:S02]  /*10e0*/  DFMA R24, R24, R10, R8 ;  /* 0x0000000a1818722b */ /* 0x002fe40000000008 */
[----:B------:R-:W1:Y:S02]  /*10f0*/  LDS.128 R8, [UR4+0x40] ;  /* 0x00004004ff087984 */ /* 0x000e640008000c00 */
[----:B0-----:R-:W1:Y:S08]  /*1100*/  I2F.F64 R22, R27 ;  /* 0x0000001b00167312 */ /* 0x001e700000201c00 */
[----:B------:R-:W-:Y:S01]  /*1110*/  I2F.F64 R26, R26 ;  /* 0x0000001a001a7312 */ /* 0x000fe20000201c00 */
[----:B-1----:R-:W-:-:S07]  /*1120*/  DFMA R8, R22, R8, R24 ;  /* 0x000000081608722b */ /* 0x002fce0000000018 */
[----:B------:R0:W1:Y:S01]  /*1130*/  I2F.F64 R24, R28 ;  /* 0x0000001c00187312 */ /* 0x0000620000201c00 */
[----:B------:R-:W2:Y:S04]  /*1140*/  LDS R22, [R15+0x120] ;  /* 0x000120000f167984 */ /* 0x000ea80000000800 */
[----:B0-----:R-:W-:Y:S01]  /*1150*/  LDS R28, [R15+0x1b0] ;  /* 0x0001b0000f1c7984 */ /* 0x001fe20000000800 */
[----:B-1----:R-:W-:-:S03]  /*1160*/  DFMA R24, R24, R10, R8 ;  /* 0x0000000a1818722b */ /* 0x002fc60000000008 */
[----:B------:R-:W0:Y:S01]  /*1170*/  LDS.128 R8, [UR4+0x50] ;  /* 0x00005004ff087984 */ /* 0x000e220008000c00 */
[----:B--2---:R-:W0:Y:S04]  /*1180*/  I2F.F64 R22, R22 ;  /* 0x0000001600167312 */ /* 0x004e280000201c00 */
[----:B0-----:R-:W-:Y:S02]  /*1190*/  DFMA R8, R22, R8, R24 ;  /* 0x000000081608722b */ /* 0x001fe40000000018 */
[----:B------:R-:W0:Y:S06]  /*11a0*/  LDS.64 R24, [UR4+0x68] ;  /* 0x00006804ff187984 */ /* 0x000e2c0008000a00 */
[----:B------:R-:W-:-:S02]  /*11b0*/  DFMA R10, R26, R10, R8 ;  /* 0x0000000a1a0a722b */ /* 0x000fc40000000008 */
[----:B------:R1:W0:Y:S01]  /*11c0*/  I2F.F64 R8, R29 ;  /* 0x0000001d00087312 */ /* 0x0002220000201c00 */
[----:B------:R-:W2:Y:S04]  /*11d0*/  LDS R27, [R15+0x130] ;  /* 0x000130000f1b7984 */ /* 0x000ea80000000800 */
[----:B------:R-:W-:Y:S04]  /*11e0*/  LDS R26, [R15+0x1bc] ;  /* 0x0001bc000f1a7984 */ /* 0x000fe80000000800 */
[----:B-1----:R-:W-:Y:S01]  /*11f0*/  LDS R29, [R15+0x1b8] ;  /* 0x0001b8000f1d7984 */ /* 0x002fe20000000800 */
[----:B0-----:R-:W-:-:S03]  /*1200*/  DFMA R24, R8, R24, R10 ;  /* 0x000000180818722b */ /* 0x001fc6000000000a */
        /* <DEDUP_REMOVED lines=8> */
[----:B0-----:R0:W1:Y:S02]  /*1290*/  I2F.F64 R22, R28 ;  /* 0x0000001c00167312 */ /* 0x0010640000201c00 */
[----:B0-----:R-:W-:Y:S02]  /*12a0*/  LDS R28, [R15+0x248] ;  /* 0x000248000f1c7984 */ /* 0x001fe40000000800 */
[----:B-1----:R-:W-:-:S04]  /*12b0*/  DFMA R8, R22, R8, R24 ;  /* 0x000000081608722b */ /* 0x002fc80000000018 */
[----:B------:R0:W1:Y:S08]  /*12c0*/  I2F.F64 R24, R29 ;  /* 0x0000001d00187312 */ /* 0x0000700000201c00 */
[----:B------:R2:W3:Y:S01]  /*12d0*/  I2F.F64 R22, R26 ;  /* 0x0000001a00167312 */ /* 0x0004e20000201c00 */
[----:B0-----:R-:W-:Y:S01]  /*12e0*/  LDS R29, [R15+0x244] ;  /* 0x000244000f1d7984 */ /* 0x001fe20000000800 */
[----:B-1----:R-:W-:-:S03]  /*12f0*/  DFMA R24, R24, R10, R8 ;  /* 0x0000000a1818722b */ /* 0x002fc60000000008 */
[----:B--2---:R-:W-:Y:S04]  /*1300*/  LDS R26, [R15+0x24c] ;  /* 0x00024c000f1a7984 */ /* 0x004fe80000000800 */
[----:B------:R-:W3:Y:S02]  /*1310*/  LDS.128 R8, [UR4+0x90] ;  /* 0x00009004ff087984 */ /* 0x000ee40008000c00 */
[----:B---3--:R-:W-:Y:S01]  /*1320*/  DFMA R8, R22, R8, R24 ;  /* 0x000000081608722b */ /* 0x008fe20000000018 */
[----:B------:R0:W1:Y:S02]  /*1330*/  I2F.F64 R24, R27 ;  /* 0x0000001b00187312 */ /* 0x0000640000201c00 */
[----:B0-----:R-:W0:Y:S05]  /*1340*/  LDS R27, [R15+0x240] ;  /* 0x000240000f1b7984 */ /* 0x001e2a0000000800 */
[----:B-1----:R-:W-:-:S02]  /*1350*/  DFMA R24, R24, R10, R8 ;  /* 0x0000000a1818722b */ /* 0x002fc40000000008 */
[----:B------:R-:W1:Y:S01]  /*1360*/  LDS.128 R8, [UR4+0xa0] ;  /* 0x0000a004ff087984 */ /* 0x000e620008000c00 */
[----:B0-----:R-:W1:Y:S08]  /*1370*/  I2F.F64 R22, R27 ;  /* 0x0000001b00167312 */ /* 0x001e700000201c00 */
[----:B------:R-:W-:Y:S01]  /*1380*/  I2F.F64 R26, R26 ;  /* 0x0000001a001a7312 */ /* 0x000fe20000201c00 */
[----:B-1----:R-:W-:-:S07]  /*1390*/  DFMA R8, R22, R8, R24 ;  /* 0x000000081608722b */ /* 0x002fce0000000018 */
[----:B------:R-:W0:Y:S08]  /*13a0*/  I2F.F64 R24, R29 ;  /* 0x0000001d00187312 */ /* 0x000e300000201c00 */
[----:B------:R-:W1:Y:S01]  /*13b0*/  I2F.F64 R22, R28 ;  /* 0x0000001c00167312 */ /* 0x000e620000201c00 */
[----:B0-----:R-:W-:Y:S01]  /*13c0*/  DFMA R24, R24, R10, R8 ;  /* 0x0000000a1818722b */ /* 0x001fe20000000008 */
[----:B------:R-:W1:Y:S07]  /*13d0*/  LDS.128 R8, [UR4+0xb0] ;  /* 0x0000b004ff087984 */ /* 0x000e6e0008000c00 */
[----:B-1----:R-:W-:-:S02]  /*13e0*/  DFMA R22, R22, R8, R24 ;  /* 0x000000081616722b */ /* 0x002fc40000000018 */
[----:B------:R-:W0:Y:S04]  /*13f0*/  LDS R24, [R15+0x250] ;  /* 0x000250000f187984 */ /* 0x000e280000000800 */
[----:B------:R-:W1:Y:S02]  /*1400*/  LDS.64 R8, [UR4+0xc0] ;  /* 0x0000c004ff087984 */ /* 0x000e640008000a00 */
[----:B------:R-:W-:Y:S01]  /*1410*/  DFMA R22, R26, R10, R22 ;  /* 0x0000000a1a16722b */ /* 0x000fe20000000016 */
[----:B0-----:R-:W1:Y:S07]  /*1420*/  I2F.F64 R10, R24 ;  /* 0x00000018000a7312 */ /* 0x001e6e0000201c00 */
[----:B-1----:R-:W-:-:S08]  /*1430*/  DFMA R10, R10, R8, R22 ;  /* 0x000000080a0a722b */ /* 0x002fd00000000016 */
[----:B------:R-:W-:-:S14]  /*1440*/  DSETP.GEU.AND P1, PT, |R10|, UR12, PT ;  /* 0x0000000c0a007e2a */ /* 0x000fdc000bf2e200 */
[----:B------:R-:W0:Y:S01]  /*1450*/  @!P1 LDS R23, [R15+0x128] ;  /* 0x000128000f179984 */ /* 0x000e220000000800 */
[----:B------:R-:W1:Y:S01]  /*1460*/  @!P1 LDC.64 R8, c[0x0][0x398] ;  /* 0x0000e600ff089b82 */ /* 0x000e620000000a00 */
[----:B------:R-:W-:-:S04]  /*1470*/  @!P1 IMAD R25, R16, R2, R13 ;  /* 0x0000000210199224 */ /* 0x000fc800078e020d */
[----:B-1----:R-:W-:-:S05]  /*1480*/  @!P1 IMAD.WIDE R8, R25, 0x4, R8 ;  /* 0x0000000419089825 */ /* 0x002fca00078e0208 */
[----:B0-----:R3:W-:Y:S01]  /*1490*/  @!P1 STG.E desc[UR10][R8.64], R23 ;  /* 0x0000001708009986 */ /* 0x0017e2000c10190a */
[----:B------:R-:W-:Y:S05]  /*14a0*/  @!P1 BRA `(.L_x_6) ;  /* 0x0000000000649947 */ /* 0x000fea0003800000 */
[----:B------:R-:W-:Y:S01]  /*14b0*/  UMOV UR12, 0x88e368f1 ;  /* 0x88e368f1000c7882 */ /* 0x000fe20000000000 */
[----:B------:R-:W-:Y:S02]  /*14c0*/  UMOV UR13, 0x3ee4f8b5 ;  /* 0x3ee4f8b5000d7882 */ /* 0x000fe40000000000 */
[----:B------:R-:W-:-:S14]  /*14d0*/  DSETP.GT.AND P1, PT, R10, UR12, PT ;  /* 0x0000000c0a007e2a */ /* 0x000fdc000bf24000 */
[----:B------:R-:W-:Y:S05]  /*14e0*/  @!P1 BRA `(.L_x_7) ;  /* 0x00000000002c9947 */ /* 0x000fea0003800000 */
[----:B------:R-:W-:Y:S01]  /*14f0*/  IMAD R11, R16, R2, R13 ;  /* 0x00000002100b7224 */ /* 0x000fe200078e020d */
[----:B---3--:R-:W-:-:S03]  /*1500*/  MOV R23, 0x1 ;  /* 0x0000000100177802 */ /* 0x008fc60000000f00 */
[----:B------:R-:W-:-:S04]  /*1510*/  IMAD.WIDE R8, R11, 0x4, R18 ;  /* 0x000000040b087825 */ /* 0x000fc800078e0212 */
[----:B------:R-:W-:Y:S01]  /*1520*/  IMAD.WIDE R10, R11, 0x4, R20 ;  /* 0x000000040b0a7825 */ /* 0x000fe200078e0214 */
[----:B------:R0:W-:Y:S05]  /*1530*/  STG.E desc[UR10][R8.64], R23 ;  /* 0x0000001708007986 */ /* 0x0001ea000c10190a */
[----:B------:R-:W2:Y:S02]  /*1540*/  LDG.E R10, desc[UR10][R10.64] ;  /* 0x0000000a0a0a7981 */ /* 0x000ea4000c1e1900 */
[----:B--2---:R-:W-:-:S13]  /*1550*/  ISETP.NE.AND P1, PT, R10, -0x1, PT ;  /* 0xffffffff0a00780c */ /* 0x004fda0003f25270 */
[----:B0-----:R-:W-:Y:S05]  /*1560*/  @P1 BRA `(.L_x_6) ;  /* 0x0000000000341947 */ /* 0x001fea0003800000 */
[----:B------:R-:W0:Y:S02]  /*1570*/  LDC.64 R8, c[0x0][0x3a0] ;  /* 0x0000e800ff087b82 */ /* 0x000e240000000a00 */
[----:B0-----:R0:W-:Y:S01]  /*1580*/  STG.E desc[UR10][R8.64], R23 ;  /* 0x0000001708007986 */ /* 0x0011e2000c10190a */
[----:B------:R-:W-:Y:S05]  /*1590*/  BRA `(.L_x_6) ;  /* 0x0000000000287947 */ /* 0x000fea0003800000 */
.L_x_7:
[----:B---3--:R-:W-:Y:S02]  /*15a0*/  IMAD R9, R16, R2, R13 ;  /* 0x0000000210097224 */ /* 0x008fe400078e020d */
[----:B------:R-:W-:Y:S02]  /*15b0*/  IMAD.MOV.U32 R25, RZ, RZ, -0x1 ;  /* 0xffffffffff197424 */ /* 0x000fe400078e00ff */
[----:B------:R-:W-:-:S04]  /*15c0*/  IMAD.WIDE R10, R9, 0x4, R18 ;  /* 0x00000004090a7825 */ /* 0x000fc800078e0212 */
[----:B------:R-:W-:Y:S01]  /*15d0*/  IMAD.WIDE R8, R9, 0x4, R20 ;  /* 0x0000000409087825 */ /* 0x000fe200078e0214 */
[----:B------:R4:W-:Y:S05]  /*15e0*/  STG.E desc[UR10][R10.64], R25 ;  /* 0x000000190a007986 */ /* 0x0009ea000c10190a */
[----:B------:R-:W2:Y:S02]  /*15f0*/  LDG.E R8, desc[UR10][R8.64] ;  /* 0x0000000a08087981 */ /* 0x000ea4000c1e1900 */
[----:B--2---:R-:W-:-:S13]  /*1600*/  ISETP.NE.AND P1, PT, R8, -0x1, PT ;  /* 0xffffffff0800780c */ /* 0x004fda0003f25270 */
[----:B------:R-:W0:Y:S01]  /*1610*/  @!P1 LDC.64 R22, c[0x0][0x3a0] ;  /* 0x0000e800ff169b82 */ /* 0x000e220000000a00 */
[----:B------:R-:W-:-:S05]  /*1620*/  @!P1 MOV R27, 0x1 ;  /* 0x00000001001b9802 */ /* 0x000fca0000000f00 */
[----:B0-----:R4:W-:Y:S02]  /*1630*/  @!P1 STG.E desc[UR10][R22.64], R27 ;  /* 0x0000001b16009986 */ /* 0x0019e4000c10190a */
.L_x_6:
[----:B------:R-:W-:Y:S05]  /*1640*/  BSYNC.RECONVERGENT B1 ;  /* 0x0000000000017941 */ /* 0x000fea0003800200 */
.L_x_5:
[----:B------:R-:W-:Y:S01]  /*1650*/  VIADD R13, R13, UR6 ;  /* 0x000000060d0d7c36 */ /* 0x000fe20008000000 */
[----:B------:R-:W-:Y:S04]  /*1660*/  BAR.SYNC.DEFER_BLOCKING 0x0 ;  /* 0x0000000000007b1d */ /* 0x000fe80000010000 */
[----:B------:R-:W-:-:S13]  /*1670*/  ISETP.GE.AND P1, PT, R13, UR8, PT ;  /* 0x000000080d007c0c */ /* 0x000fda000bf26270 */
[----:B------:R-:W-:Y:S05]  /*1680*/  @!P1 BRA `(.L_x_8) ;  /* 0xffffffec00749947 */ /* 0x000fea000383ffff */
.L_x_1:
[----:B------:R-:W-:Y:S05]  /*1690*/  BSYNC B0 ;  /* 0x0000000000007941 */ /* 0x000fea0003800000 */
.L_x_0:
[----:B------:R-:W-:-:S04]  /*16a0*/  IADD3 R16, PT, PT, R14, R16, RZ ;  /* 0x000000100e107210 */ /* 0x000fc80007ffe0ff */
[----:B------:R-:W-:-:S13]  /*16b0*/  ISETP.GE.AND P0, PT, R16, UR8, PT ;  /* 0x0000000810007c0c */ /* 0x000fda000bf06270 */
[----:B------:R-:W-:Y:S05]  /*16c0*/  @!P0 BRA `(.L_x_9) ;  /* 0xffffffe800dc8947 */ /* 0x000fea000383ffff */
[----:B------:R-:W-:Y:S05]  /*16d0*/  EXIT ;  /* 0x000000000000794d */ /* 0x000fea0003800000 */
.L_x_10:
[----:B------:R-:W-:-:S00]  /*16e0*/  BRA `(.L_x_10) ;  /* 0xfffffffc00fc7947 */ /* 0x000fc0000383ffff */
[----:B------:R-:W-:-:S00]  /*16f0*/  NOP ;  /* 0x0000000000007918 */ /* 0x000fc00000000000 */
        /* <DEDUP_REMOVED lines=8> */
.L_x_11:


//--------------------- .nv.shared._Z10cudaKerneliPdPiS0_S0_ --------------------------
	.section	.nv.shared._Z10cudaKerneliPdPiS0_S0_,"aw",@nobits
	.sectionflags	@""
	.align	8
.nv.shared._Z10cudaKerneliPdPiS0_S0_:
	.zero		6408


//--------------------- .nv.shared.reserved.0     --------------------------
	.section	.nv.shared.reserved.0,"aw",@nobits
	.weak		__nv_reservedSMEM_offset_0_alias
	.size		__nv_reservedSMEM_offset_0_alias, 0, 64
	.other		__nv_reservedSMEM_offset_0_alias,@"STO_CUDA_RESERVED_SHARED STV_DEFAULT"
__nv_reservedSMEM_offset_0_alias:
	.zero		0
	.zero		64


//--------------------- .nv.constant0._Z10cudaKerneliPdPiS0_S0_ --------------------------
	.section	.nv.constant0._Z10cudaKerneliPdPiS0_S0_,"a",@progbits
	.sectionflags	@""
	.align	4
.nv.constant0._Z10cudaKerneliPdPiS0_S0_:
	.zero		936


//--------------------- SYMBOLS --------------------------

	.type		.nv.reservedSmem.offset0,@object
	.size		.nv.reservedSmem.offset0,0x4
	.type		.nv.reservedSmem.cap,@object
	.size		.nv.reservedSmem.cap,0x4
